//
// Generated by NVIDIA NVVM Compiler
//
// Compiler Build ID: CL-36424714
// Cuda compilation tools, release 13.0, V13.0.88
// Based on NVVM 20.0.0
//

.version 9.0
.target sm_100
.address_size 64

	// .globl	normalize

.visible .entry normalize(
	.param .u64 .ptr .align 1 normalize_param_0,
	.param .u64 .ptr .align 1 normalize_param_1
)
{
	.reg .b32 	%r<5>;
	.reg .b32 	%f<17>;
	.reg .b64 	%rd<8>;

	ld.param.u64 	%rd1, [normalize_param_0];
	ld.param.u64 	%rd2, [normalize_param_1];
	cvta.to.global.u64 	%rd3, %rd2;
	cvta.to.global.u64 	%rd4, %rd1;
	mov.u32 	%r1, %ntid.x;
	mov.u32 	%r2, %ctaid.x;
	mov.u32 	%r3, %tid.x;
	mad.lo.s32 	%r4, %r1, %r2, %r3;
	mul.wide.s32 	%rd5, %r4, 8;
	add.s64 	%rd6, %rd4, %rd5;
	ld.global.v2.f32 	{%f1, %f2}, [%rd6];
	mul.f32 	%f3, %f2, %f2;
	fma.rn.f32 	%f4, %f1, %f1, %f3;
	add.s64 	%rd7, %rd3, %rd5;
	ld.global.v2.f32 	{%f5, %f6}, [%rd7];
	mul.f32 	%f7, %f6, %f6;
	fma.rn.f32 	%f8, %f5, %f5, %f7;
	add.f32 	%f9, %f4, %f8;
	sqrt.rn.f32 	%f10, %f9;
	div.rn.f32 	%f11, %f1, %f10;
	div.rn.f32 	%f12, %f2, %f10;
	st.global.v2.f32 	[%rd6], {%f11, %f12};
	ld.global.v2.f32 	{%f13, %f14}, [%rd7];
	div.rn.f32 	%f15, %f13, %f10;
	div.rn.f32 	%f16, %f14, %f10;
	st.global.v2.f32 	[%rd7], {%f15, %f16};
	ret;

}


// ===== COMPILED SASS (sm_100) =====

	.target	sm_100

	.elftype	@"ET_EXEC"


//--------------------- .note.nv.tkinfo           --------------------------
	.section	.note.nv.tkinfo,"",@"SHT_NOTE"
	.sectionflags	@"SHF_NOTE_NV_TKINFO"
	.tkinfo
        /*0018*/ 	.word	0x00000002
        /*0030*/ 	.string	""
        /*0030*/ 	.string	"ptxas"
        /*0030*/ 	.string	"Cuda compilation tools, release 13.0, V13.0.88"
        /*0030*/ 	.string	"Build cuda_13.0.r13.0/compiler.36424714_0"
        /*0030*/ 	.string	"-arch sm_100 -m 64 "



//--------------------- .note.nv.cuinfo           --------------------------
	.section	.note.nv.cuinfo,"",@"SHT_NOTE"
	.sectionflags	@"SHF_NOTE_NV_CUINFO"
        /*0018*/ 	.short	0x0002
        /*001a*/ 	.short	0x0064
        /*001c*/ 	.short	0x0082
	.zero		2


//--------------------- .nv.info                  --------------------------
	.section	.nv.info,"",@"SHT_CUDA_INFO"
	.align	4


	//----- nvinfo : EIATTR_REGCOUNT
	.align		4
        /*0000*/ 	.byte	0x04, 0x2f
        /*0002*/ 	.short	(.L_1 - .L_0)
	.align		4
.L_0:
        /*0004*/ 	.word	index@(normalize)
        /*0008*/ 	.word	0x00000016


	//----- nvinfo : EIATTR_FRAME_SIZE
	.align		4
.L_1:
        /*000c*/ 	.byte	0x04, 0x11
        /*000e*/ 	.short	(.L_3 - .L_2)
	.align		4
.L_2:
        /*0010*/ 	.word	index@($__internal_1_$__cuda_sm3x_div_rn_noftz_f32_slowpath)
        /*0014*/ 	.word	0x00000000


	//----- nvinfo : EIATTR_FRAME_SIZE
	.align		4
.L_3:
        /*0018*/ 	.byte	0x04, 0x11
        /*001a*/ 	.short	(.L_5 - .L_4)
	.align		4
.L_4:
        /*001c*/ 	.word	index@($__internal_0_$__cuda_sm20_sqrt_rn_f32_slowpath)
        /*0020*/ 	.word	0x00000000


	//----- nvinfo : EIATTR_FRAME_SIZE
	.align		4
.L_5:
        /*0024*/ 	.byte	0x04, 0x11
        /*0026*/ 	.short	(.L_7 - .L_6)
	.align		4
.L_6:
        /*0028*/ 	.word	index@(normalize)
        /*002c*/ 	.word	0x00000000


	//----- nvinfo : EIATTR_MIN_STACK_SIZE
	.align		4
.L_7:
        /*0030*/ 	.byte	0x04, 0x12
        /*0032*/ 	.short	(.L_9 - .L_8)
	.align		4
.L_8:
        /*0034*/ 	.word	index@(normalize)
        /*0038*/ 	.word	0x00000000
.L_9:


//--------------------- .nv.compat                --------------------------
	.section	.nv.compat,"",@"SHT_CUDA_COMPAT_INFO"
	.align	4
        /*0000*/ 	.byte	0x02, 0x09, 0x00, 0x00, 0x02, 0x02, 0x01, 0x00, 0x02, 0x05, 0x05, 0x00, 0x03, 0x07, 0x01, 0x01
        /*0010*/ 	.byte	0x02, 0x03, 0x00, 0x00, 0x02, 0x06, 0x01, 0x00, 0x04, 0x0b, 0x08, 0x00, 0x01, 0x00, 0x00, 0x00
        /*0020*/ 	.byte	0x00, 0x00, 0x00, 0x00


//--------------------- .nv.info.normalize        --------------------------
	.section	.nv.info.normalize,"",@"SHT_CUDA_INFO"
	.sectionflags	@""
	.align	4


	//----- nvinfo : EIATTR_CUDA_API_VERSION
	.align		4
        /*0000*/ 	.byte	0x04, 0x37
        /*0002*/ 	.short	(.L_11 - .L_10)
.L_10:
        /*0004*/ 	.word	0x00000082


	//----- nvinfo : EIATTR_KPARAM_INFO
	.align		4
.L_11:
        /*0008*/ 	.byte	0x04, 0x17
        /*000a*/ 	.short	(.L_13 - .L_12)
.L_12:
        /*000c*/ 	.word	0x00000000
        /*0010*/ 	.short	0x0001
        /*0012*/ 	.short	0x0008
        /*0014*/ 	.byte	0x00, 0xf5, 0x21, 0x00


	//----- nvinfo : EIATTR_KPARAM_INFO
	.align		4
.L_13:
        /*0018*/ 	.byte	0x04, 0x17
        /*001a*/ 	.short	(.L_15 - .L_14)
.L_14:
        /*001c*/ 	.word	0x00000000
        /*0020*/ 	.short	0x0000
        /*0022*/ 	.short	0x0000
        /*0024*/ 	.byte	0x00, 0xf5, 0x21, 0x00


	//----- nvinfo : EIATTR_SPARSE_MMA_MASK
	.align		4
.L_15:
        /*0028*/ 	.byte	0x03, 0x50
        /*002a*/ 	.short	0x0000


	//----- nvinfo : EIATTR_MAXREG_COUNT
	.align		4
        /*002c*/ 	.byte	0x03, 0x1b
        /*002e*/ 	.short	0x00ff


	//----- nvinfo : EIATTR_MERCURY_ISA_VERSION
	.align		4
        /*0030*/ 	.byte	0x03, 0x5f
        /*0032*/ 	.short	0x0101


	//----- nvinfo : EIATTR_VRC_CTA_INIT_COUNT
	.align		4
        /*0034*/ 	.byte	0x02, 0x4a
	.zero		1
	.zero		1


	//----- nvinfo : EIATTR_EXIT_INSTR_OFFSETS
	.align		4
        /*0038*/ 	.byte	0x04, 0x1c
        /*003a*/ 	.short	(.L_17 - .L_16)


	//   ....[0]....
.L_16:
        /*003c*/ 	.word	0x00000590


	//----- nvinfo : EIATTR_CRS_STACK_SIZE
	.align		4
.L_17:
        /*0040*/ 	.byte	0x04, 0x1e
        /*0042*/ 	.short	(.L_19 - .L_18)
.L_18:
        /*0044*/ 	.word	0x00000000


	//----- nvinfo : EIATTR_CBANK_PARAM_SIZE
	.align		4
.L_19:
        /*0048*/ 	.byte	0x03, 0x19
        /*004a*/ 	.short	0x0010


	//----- nvinfo : EIATTR_PARAM_CBANK
	.align		4
        /*004c*/ 	.byte	0x04, 0x0a
        /*004e*/ 	.short	(.L_21 - .L_20)
	.align		4
.L_20:
        /*0050*/ 	.word	index@(.nv.constant0.normalize)
        /*0054*/ 	.short	0x0380
        /*0056*/ 	.short	0x0010


	//----- nvinfo : EIATTR_SW_WAR
	.align		4
.L_21:
        /*0058*/ 	.byte	0x04, 0x36
        /*005a*/ 	.short	(.L_23 - .L_22)
.L_22:
        /*005c*/ 	.word	0x00000008
.L_23:


//--------------------- .nv.callgraph             --------------------------
	.section	.nv.callgraph,"",@"SHT_CUDA_CALLGRAPH"
	.align	4
	.sectionentsize	8
	.align		4
        /*0000*/ 	.word	0x00000000
	.align		4
        /*0004*/ 	.word	0xffffffff
	.align		4
        /*0008*/ 	.word	0x00000000
	.align		4
        /*000c*/ 	.word	0xfffffffe
	.align		4
        /*0010*/ 	.word	0x00000000
	.align		4
        /*0014*/ 	.word	0xfffffffd
	.align		4
        /*0018*/ 	.word	0x00000000
	.align		4
        /*001c*/ 	.word	0xfffffffc


//--------------------- .text.normalize           --------------------------
	.section	.text.normalize,"ax",@progbits
	.align	128
        .global         normalize
        .type           normalize,@function
        .size           normalize,(.L_x_25 - normalize)
        .other          normalize,@"STO_CUDA_ENTRY STV_DEFAULT"
normalize:
.text.normalize:
[----:B------:R-:W-:Y:S01]  /*0000*/  LDC R1, c[0x0][0x37c] ;  /* 0x0000df00ff017b82 */ /* 0x000fe20000000800 */
[----:B------:R-:W0:Y:S07]  /*0010*/  S2R R3, SR_CTAID.X ;  /* 0x0000000000037919 */ /* 0x000e2e0000002500 */
[----:B------:R-:W1:Y:S01]  /*0020*/  LDC.64 R6, c[0x0][0x388] ;  /* 0x0000e200ff067b82 */ /* 0x000e620000000a00 */
[----:B------:R-:W0:Y:S01]  /*0030*/  LDCU UR6, c[0x0][0x360] ;  /* 0x00006c00ff0677ac */ /* 0x000e220008000800 */
[----:B------:R-:W0:Y:S01]  /*0040*/  S2R R0, SR_TID.X ;  /* 0x0000000000007919 */ /* 0x000e220000002100 */
[----:B------:R-:W2:Y:S05]  /*0050*/  LDCU.64 UR4, c[0x0][0x358] ;  /* 0x00006b00ff0477ac */ /* 0x000eaa0008000a00 */
[----:B------:R-:W3:Y:S01]  /*0060*/  LDC.64 R8, c[0x0][0x380] ;  /* 0x0000e000ff087b82 */ /* 0x000ee20000000a00 */
[----:B0-----:R-:W-:-:S04]  /*0070*/  IMAD R3, R3, UR6, R0 ;  /* 0x0000000603037c24 */ /* 0x001fc8000f8e0200 */
[----:B-1----:R-:W-:-:S04]  /*0080*/  IMAD.WIDE R6, R3, 0x8, R6 ;  /* 0x0000000803067825 */ /* 0x002fc800078e0206 */
[----:B---3--:R-:W-:Y:S01]  /*0090*/  IMAD.WIDE R8, R3, 0x8, R8 ;  /* 0x0000000803087825 */ /* 0x008fe200078e0208 */
[----:B--2---:R-:W2:Y:S04]  /*00a0*/  LDG.E.64 R4, desc[UR4][R6.64] ;  /* 0x0000000406047981 */ /* 0x004ea8000c1e1b00 */
[----:B------:R-:W3:Y:S01]  /*00b0*/  LDG.E.64 R2, desc[UR4][R8.64] ;  /* 0x0000000408027981 */ /* 0x000ee2000c1e1b00 */
[----:B------:R-:W-:Y:S01]  /*00c0*/  BSSY.RECONVERGENT B0, `(.L_x_0) ;  /* 0x0000012000007945 */ /* 0x000fe20003800200 */
[----:B--2---:R-:W-:Y:S01]  /*00d0*/  FMUL R11, R5, R5 ;  /* 0x00000005050b7220 */ /* 0x004fe20000400000 */
[----:B---3--:R-:W-:-:S03]  /*00e0*/  FMUL R5, R3, R3 ;  /* 0x0000000303057220 */ /* 0x008fc60000400000 */
[----:B------:R-:W-:Y:S01]  /*00f0*/  FFMA R4, R4, R4, R11 ;  /* 0x0000000404047223 */ /* 0x000fe2000000000b */
[----:B------:R-:W-:-:S04]  /*0100*/  FFMA R5, R2, R2, R5 ;  /* 0x0000000202057223 */ /* 0x000fc80000000005 */
[----:B------:R-:W-:-:S04]  /*0110*/  FADD R0, R5, R4 ;  /* 0x0000000405007221 */ /* 0x000fc80000000000 */
[----:B------:R-:W-:Y:S01]  /*0120*/  VIADD R4, R0, 0xf3000000 ;  /* 0xf300000000047836 */ /* 0x000fe20000000000 */
[----:B------:R0:W1:Y:S04]  /*0130*/  MUFU.RSQ R5, R0 ;  /* 0x0000000000057308 */ /* 0x0000680000001400 */
[----:B------:R-:W-:-:S13]  /*0140*/  ISETP.GT.U32.AND P0, PT, R4, 0x727fffff, PT ;  /* 0x727fffff0400780c */ /* 0x000fda0003f04070 */
[----:B01----:R-:W-:Y:S05]  /*0150*/  @!P0 BRA `(.L_x_1) ;  /* 0x0000000000108947 */ /* 0x003fea0003800000 */
[----:B------:R-:W-:-:S07]  /*0160*/  MOV R13, 0x180 ;  /* 0x00000180000d7802 */ /* 0x000fce0000000f00 */
[----:B------:R-:W-:Y:S05]  /*0170*/  CALL.REL.NOINC `($__internal_0_$__cuda_sm20_sqrt_rn_f32_slowpath) ;  /* 0x0000000400087944 */ /* 0x000fea0003c00000 */
[----:B------:R-:W-:Y:S01]  /*0180*/  IMAD.MOV.U32 R5, RZ, RZ, R0 ;  /* 0x000000ffff057224 */ /* 0x000fe200078e0000 */
[----:B------:R-:W-:Y:S06]  /*0190*/  BRA `(.L_x_2) ;  /* 0x0000000000107947 */ /* 0x000fec0003800000 */
.L_x_1:
[----:B------:R-:W-:Y:S01]  /*01a0*/  FMUL.FTZ R11, R0, R5 ;  /* 0x00000005000b7220 */ /* 0x000fe20000410000 */
[----:B------:R-:W-:-:S03]  /*01b0*/  FMUL.FTZ R5, R5, 0.5 ;  /* 0x3f00000005057820 */ /* 0x000fc60000410000 */
[----:B------:R-:W-:-:S04]  /*01c0*/  FFMA R0, -R11, R11, R0 ;  /* 0x0000000b0b007223 */ /* 0x000fc80000000100 */
[----:B------:R-:W-:-:S07]  /*01d0*/  FFMA R5, R0, R5, R11 ;  /* 0x0000000500057223 */ /* 0x000fce000000000b */
.L_x_2:
[----:B------:R-:W-:Y:S05]  /*01e0*/  BSYNC.RECONVERGENT B0 ;  /* 0x0000000000007941 */ /* 0x000fea0003800200 */
.L_x_0:
[----:B------:R-:W0:Y:S01]  /*01f0*/  MUFU.RCP R0, R5 ;  /* 0x0000000500007308 */ /* 0x000e220000001000 */
[----:B------:R-:W-:Y:S07]  /*0200*/  BSSY.RECONVERGENT B0, `(.L_x_3) ;  /* 0x000000b000007945 */ /* 0x000fee0003800200 */
[----:B------:R-:W1:Y:S01]  /*0210*/  FCHK P0, R2, R5 ;  /* 0x0000000502007302 */ /* 0x000e620000000000 */
[----:B0-----:R-:W-:-:S04]  /*0220*/  FFMA R11, R0, -R5, 1 ;  /* 0x3f800000000b7423 */ /* 0x001fc80000000805 */
[----:B------:R-:W-:-:S04]  /*0230*/  FFMA R11, R0, R11, R0 ;  /* 0x0000000b000b7223 */ /* 0x000fc80000000000 */
[----:B------:R-:W-:-:S04]  /*0240*/  FFMA R12, R2, R11, RZ ;  /* 0x0000000b020c7223 */ /* 0x000fc800000000ff */
[----:B------:R-:W-:-:S04]  /*0250*/  FFMA R0, R12, -R5, R2 ;  /* 0x800000050c007223 */ /* 0x000fc80000000002 */
[----:B------:R-:W-:Y:S01]  /*0260*/  FFMA R12, R11, R0, R12 ;  /* 0x000000000b0c7223 */ /* 0x000fe2000000000c */
[----:B-1----:R-:W-:Y:S06]  /*0270*/  @!P0 BRA `(.L_x_4) ;  /* 0x00000000000c8947 */ /* 0x002fec0003800000 */
[----:B------:R-:W-:-:S07]  /*0280*/  MOV R4, 0x2a0 ;  /* 0x000002a000047802 */ /* 0x000fce0000000f00 */
[----:B------:R-:W-:Y:S05]  /*0290*/  CALL.REL.NOINC `($__internal_1_$__cuda_sm3x_div_rn_noftz_f32_slowpath) ;  /* 0x00000004001c7944 */ /* 0x000fea0003c00000 */
[----:B------:R-:W-:-:S07]  /*02a0*/  MOV R12, R0 ;  /* 0x00000000000c7202 */ /* 0x000fce0000000f00 */
.L_x_4:
[----:B------:R-:W-:Y:S05]  /*02b0*/  BSYNC.RECONVERGENT B0 ;  /* 0x0000000000007941 */ /* 0x000fea0003800200 */
.L_x_3:
        /* <DEDUP_REMOVED lines=9> */
[----:B------:R-:W-:Y:S01]  /*0350*/  IMAD.MOV.U32 R2, RZ, RZ, R3 ;  /* 0x000000ffff027224 */ /* 0x000fe200078e0003 */
[----:B------:R-:W-:-:S07]  /*0360*/  MOV R4, 0x380 ;  /* 0x0000038000047802 */ /* 0x000fce0000000f00 */
[----:B------:R-:W-:Y:S05]  /*0370*/  CALL.REL.NOINC `($__internal_1_$__cuda_sm3x_div_rn_noftz_f32_slowpath) ;  /* 0x0000000000e47944 */ /* 0x000fea0003c00000 */
[----:B------:R-:W-:-:S07]  /*0380*/  MOV R13, R0 ;  /* 0x00000000000d7202 */ /* 0x000fce0000000f00 */
.L_x_6:
[----:B------:R-:W-:Y:S05]  /*0390*/  BSYNC.RECONVERGENT B0 ;  /* 0x0000000000007941 */ /* 0x000fea0003800200 */
.L_x_5:
[----:B------:R0:W-:Y:S04]  /*03a0*/  STG.E.64 desc[UR4][R8.64], R12 ;  /* 0x0000000c08007986 */ /* 0x0001e8000c101b04 */
[----:B------:R-:W2:Y:S01]  /*03b0*/  LDG.E.64 R10, desc[UR4][R6.64] ;  /* 0x00000004060a7981 */ /* 0x000ea2000c1e1b00 */
[----:B------:R-:W1:Y:S01]  /*03c0*/  MUFU.RCP R0, R5 ;  /* 0x0000000500007308 */ /* 0x000e620000001000 */
[----:B------:R-:W-:Y:S01]  /*03d0*/  BSSY.RECONVERGENT B0, `(.L_x_7) ;  /* 0x000000c000007945 */ /* 0x000fe20003800200 */
[----:B-1----:R-:W-:-:S04]  /*03e0*/  FFMA R3, R0, -R5, 1 ;  /* 0x3f80000000037423 */ /* 0x002fc80000000805 */
[----:B------:R-:W-:Y:S02]  /*03f0*/  FFMA R3, R0, R3, R0 ;  /* 0x0000000300037223 */ /* 0x000fe40000000000 */
[----:B--2---:R-:W1:Y:S02]  /*0400*/  FCHK P0, R10, R5 ;  /* 0x000000050a007302 */ /* 0x004e640000000000 */
[----:B------:R-:W-:-:S04]  /*0410*/  FFMA R15, R3, R10, RZ ;  /* 0x0000000a030f7223 */ /* 0x000fc800000000ff */
[----:B------:R-:W-:-:S04]  /*0420*/  FFMA R14, R15, -R5, R10 ;  /* 0x800000050f0e7223 */ /* 0x000fc8000000000a */
[----:B------:R-:W-:Y:S01]  /*0430*/  FFMA R14, R3, R14, R15 ;  /* 0x0000000e030e7223 */ /* 0x000fe2000000000f */
[----:B01----:R-:W-:Y:S06]  /*0440*/  @!P0 BRA `(.L_x_8) ;  /* 0x0000000000108947 */ /* 0x003fec0003800000 */
[----:B------:R-:W-:Y:S01]  /*0450*/  IMAD.MOV.U32 R2, RZ, RZ, R10 ;  /* 0x000000ffff027224 */ /* 0x000fe200078e000a */
[----:B------:R-:W-:-:S07]  /*0460*/  MOV R4, 0x480 ;  /* 0x0000048000047802 */ /* 0x000fce0000000f00 */
[----:B------:R-:W-:Y:S05]  /*0470*/  CALL.REL.NOINC `($__internal_1_$__cuda_sm3x_div_rn_noftz_f32_slowpath) ;  /* 0x0000000000a47944 */ /* 0x000fea0003c00000 */
[----:B------:R-:W-:-:S07]  /*0480*/  MOV R14, R0 ;  /* 0x00000000000e7202 */ /* 0x000fce0000000f00 */
.L_x_8:
[----:B------:R-:W-:Y:S05]  /*0490*/  BSYNC.RECONVERGENT B0 ;  /* 0x0000000000007941 */ /* 0x000fea0003800200 */
.L_x_7:
        /* <DEDUP_REMOVED lines=13> */
.L_x_10:
[----:B------:R-:W-:Y:S05]  /*0570*/  BSYNC.RECONVERGENT B0 ;  /* 0x0000000000007941 */ /* 0x000fea0003800200 */
.L_x_9:
[----:B------:R-:W-:Y:S01]  /*0580*/  STG.E.64 desc[UR4][R6.64], R14 ;  /* 0x0000000e06007986 */ /* 0x000fe2000c101b04 */
[----:B------:R-:W-:Y:S05]  /*0590*/  EXIT ;  /* 0x000000000000794d */ /* 0x000fea0003800000 */
        .weak           $__internal_0_$__cuda_sm20_sqrt_rn_f32_slowpath
        .type           $__internal_0_$__cuda_sm20_sqrt_rn_f32_slowpath,@function
        .size           $__internal_0_$__cuda_sm20_sqrt_rn_f32_slowpath,($__internal_1_$__cuda_sm3x_div_rn_noftz_f32_slowpath - $__internal_0_$__cuda_sm20_sqrt_rn_f32_slowpath)
$__internal_0_$__cuda_sm20_sqrt_rn_f32_slowpath:
[----:B------:R-:W-:-:S13]  /*05a0*/  LOP3.LUT P0, RZ, R0, 0x7fffffff, RZ, 0xc0, !PT ;  /* 0x7fffffff00ff7812 */ /* 0x000fda000780c0ff */
[----:B------:R-:W-:Y:S01]  /*05b0*/  @!P0 IMAD.MOV.U32 R4, RZ, RZ, R0 ;  /* 0x000000ffff048224 */ /* 0x000fe200078e0000 */
[----:B------:R-:W-:Y:S06]  /*05c0*/  @!P0 BRA `(.L_x_11) ;  /* 0x0000000000408947 */ /* 0x000fec0003800000 */
[----:B------:R-:W-:-:S13]  /*05d0*/  FSETP.GEU.FTZ.AND P0, PT, R0, RZ, PT ;  /* 0x000000ff0000720b */ /* 0x000fda0003f1e000 */
[----:B------:R-:W-:Y:S01]  /*05e0*/  @!P0 MOV R4, 0x7fffffff ;  /* 0x7fffffff00048802 */ /* 0x000fe20000000f00 */
[----:B------:R-:W-:Y:S06]  /*05f0*/  @!P0 BRA `(.L_x_11) ;  /* 0x0000000000348947 */ /* 0x000fec0003800000 */
[----:B------:R-:W-:-:S13]  /*0600*/  FSETP.GTU.FTZ.AND P0, PT, |R0|, +INF , PT ;  /* 0x7f8000000000780b */ /* 0x000fda0003f1c200 */
[----:B------:R-:W-:Y:S01]  /*0610*/  @P0 FADD.FTZ R4, R0, 1 ;  /* 0x3f80000000040421 */ /* 0x000fe20000010000 */
[----:B------:R-:W-:Y:S06]  /*0620*/  @P0 BRA `(.L_x_11) ;  /* 0x0000000000280947 */ /* 0x000fec0003800000 */
[----:B------:R-:W-:-:S13]  /*0630*/  FSETP.NEU.FTZ.AND P0, PT, |R0|, +INF , PT ;  /* 0x7f8000000000780b */ /* 0x000fda0003f1d200 */
[----:B------:R-:W-:-:S04]  /*0640*/  @P0 FFMA R5, R0, 1.84467440737095516160e+19, RZ ;  /* 0x5f80000000050823 */ /* 0x000fc800000000ff */
[----:B------:R-:W0:Y:S02]  /*0650*/  @P0 MUFU.RSQ R4, R5 ;  /* 0x0000000500040308 */ /* 0x000e240000001400 */
[----:B0-----:R-:W-:Y:S01]  /*0660*/  @P0 FMUL.FTZ R10, R5, R4 ;  /* 0x00000004050a0220 */ /* 0x001fe20000410000 */
[----:B------:R-:W-:Y:S01]  /*0670*/  @P0 FMUL.FTZ R12, R4, 0.5 ;  /* 0x3f000000040c0820 */ /* 0x000fe20000410000 */
[----:B------:R-:W-:Y:S02]  /*0680*/  @!P0 IMAD.MOV.U32 R4, RZ, RZ, R0 ;  /* 0x000000ffff048224 */ /* 0x000fe400078e0000 */
[----:B------:R-:W-:-:S04]  /*0690*/  @P0 FADD.FTZ R11, -R10, -RZ ;  /* 0x800000ff0a0b0221 */ /* 0x000fc80000010100 */
[----:B------:R-:W-:-:S04]  /*06a0*/  @P0 FFMA R11, R10, R11, R5 ;  /* 0x0000000b0a0b0223 */ /* 0x000fc80000000005 */
[----:B------:R-:W-:-:S04]  /*06b0*/  @P0 FFMA R11, R11, R12, R10 ;  /* 0x0000000c0b0b0223 */ /* 0x000fc8000000000a */
[----:B------:R-:W-:-:S07]  /*06c0*/  @P0 FMUL.FTZ R4, R11, 2.3283064365386962891e-10 ;  /* 0x2f8000000b040820 */ /* 0x000fce0000410000 */
.L_x_11:
[----:B------:R-:W-:Y:S01]  /*06d0*/  HFMA2 R5, -RZ, RZ, 0, 0 ;  /* 0x00000000ff057431 */ /* 0x000fe200000001ff */
[----:B------:R-:W-:Y:S01]  /*06e0*/  MOV R0, R4 ;  /* 0x0000000400007202 */ /* 0x000fe20000000f00 */
[----:B------:R-:W-:-:S04]  /*06f0*/  IMAD.MOV.U32 R4, RZ, RZ, R13 ;  /* 0x000000ffff047224 */ /* 0x000fc800078e000d */
[----:B------:R-:W-:Y:S05]  /*0700*/  RET.REL.NODEC R4 `(normalize) ;  /* 0xfffffff8043c7950 */ /* 0x000fea0003c3ffff */
        .weak           $__internal_1_$__cuda_sm3x_div_rn_noftz_f32_slowpath
        .type           $__internal_1_$__cuda_sm3x_div_rn_noftz_f32_slowpath,@function
        .size           $__internal_1_$__cuda_sm3x_div_rn_noftz_f32_slowpath,(.L_x_25 - $__internal_1_$__cuda_sm3x_div_rn_noftz_f32_slowpath)
$__internal_1_$__cuda_sm3x_div_rn_noftz_f32_slowpath:
[--C-:B------:R-:W-:Y:S01]  /*0710*/  SHF.R.U32.HI R13, RZ, 0x17, R5.reuse ;  /* 0x00000017ff0d7819 */ /* 0x100fe20000011605 */
[----:B------:R-:W-:Y:S01]  /*0720*/  BSSY.RECONVERGENT B1, `(.L_x_12) ;  /* 0x0000063000017945 */ /* 0x000fe20003800200 */
[----:B------:R-:W-:Y:S01]  /*0730*/  SHF.R.U32.HI R0, RZ, 0x17, R2 ;  /* 0x00000017ff007819 */ /* 0x000fe20000011602 */
[----:B------:R-:W-:Y:S01]  /*0740*/  IMAD.MOV.U32 R15, RZ, RZ, R5 ;  /* 0x000000ffff0f7224 */ /* 0x000fe200078e0005 */
[----:B------:R-:W-:Y:S02]  /*0750*/  LOP3.LUT R13, R13, 0xff, RZ, 0xc0, !PT ;  /* 0x000000ff0d0d7812 */ /* 0x000fe400078ec0ff */
[----:B------:R-:W-:-:S03]  /*0760*/  LOP3.LUT R16, R0, 0xff, RZ, 0xc0, !PT ;  /* 0x000000ff00107812 */ /* 0x000fc600078ec0ff */
[----:B------:R-:W-:Y:S01]  /*0770*/  VIADD R17, R13, 0xffffffff ;  /* 0xffffffff0d117836 */ /* 0x000fe20000000000 */
[----:B------:R-:W-:-:S04]  /*0780*/  IADD3 R0, PT, PT, R16, -0x1, RZ ;  /* 0xffffffff10007810 */ /* 0x000fc80007ffe0ff */
[----:B------:R-:W-:-:S04]  /*0790*/  ISETP.GT.U32.AND P0, PT, R17, 0xfd, PT ;  /* 0x000000fd1100780c */ /* 0x000fc80003f04070 */
[----:B------:R-:W-:-:S13]  /*07a0*/  ISETP.GT.U32.OR P0, PT, R0, 0xfd, P0 ;  /* 0x000000fd0000780c */ /* 0x000fda0000704470 */
[----:B------:R-:W-:Y:S01]  /*07b0*/  @!P0 MOV R10, RZ ;  /* 0x000000ff000a8202 */ /* 0x000fe20000000f00 */
[----:B------:R-:W-:Y:S06]  /*07c0*/  @!P0 BRA `(.L_x_13) ;  /* 0x00000000005c8947 */ /* 0x000fec0003800000 */
[----:B------:R-:W-:Y:S02]  /*07d0*/  FSETP.GTU.FTZ.AND P0, PT, |R2|, +INF , PT ;  /* 0x7f8000000200780b */ /* 0x000fe40003f1c200 */
[----:B------:R-:W-:-:S04]  /*07e0*/  FSETP.GTU.FTZ.AND P1, PT, |R5|, +INF , PT ;  /* 0x7f8000000500780b */ /* 0x000fc80003f3c200 */
[----:B------:R-:W-:-:S13]  /*07f0*/  PLOP3.LUT P0, PT, P0, P1, PT, 0xf8, 0x8f ;  /* 0x00000000008f781c */ /* 0x000fda0000703f70 */
[----:B------:R-:W-:Y:S05]  /*0800*/  @P0 BRA `(.L_x_14) ;  /* 0x00000004004c0947 */ /* 0x000fea0003800000 */
[----:B------:R-:W-:-:S13]  /*0810*/  LOP3.LUT P0, RZ, R15, 0x7fffffff, R2, 0xc8, !PT ;  /* 0x7fffffff0fff7812 */ /* 0x000fda000780c802 */
[----:B------:R-:W-:Y:S05]  /*0820*/  @!P0 BRA `(.L_x_15) ;  /* 0x00000004003c8947 */ /* 0x000fea0003800000 */
[C---:B------:R-:W-:Y:S02]  /*0830*/  FSETP.NEU.FTZ.AND P2, PT, |R2|.reuse, +INF , PT ;  /* 0x7f8000000200780b */ /* 0x040fe40003f5d200 */
[----:B------:R-:W-:Y:S02]  /*0840*/  FSETP.NEU.FTZ.AND P1, PT, |R5|, +INF , PT ;  /* 0x7f8000000500780b */ /* 0x000fe40003f3d200 */
[----:B------:R-:W-:-:S11]  /*0850*/  FSETP.NEU.FTZ.AND P0, PT, |R2|, +INF , PT ;  /* 0x7f8000000200780b */ /* 0x000fd60003f1d200 */
[----:B------:R-:W-:Y:S05]  /*0860*/  @!P1 BRA !P2, `(.L_x_15) ;  /* 0x00000004002c9947 */ /* 0x000fea0005000000 */
[----:B------:R-:W-:-:S04]  /*0870*/  LOP3.LUT P2, RZ, R2, 0x7fffffff, RZ, 0xc0, !PT ;  /* 0x7fffffff02ff7812 */ /* 0x000fc8000784c0ff */
[----:B------:R-:W-:-:S13]  /*0880*/  PLOP3.LUT P1, PT, P1, P2, PT, 0x2f, 0xf2 ;  /* 0x0000000000f2781c */ /* 0x000fda0000f24577 */
[----:B------:R-:W-:Y:S05]  /*0890*/  @P1 BRA `(.L_x_16) ;  /* 0x0000000400181947 */ /* 0x000fea0003800000 */
[----:B------:R-:W-:-:S04]  /*08a0*/  LOP3.LUT P1, RZ, R15, 0x7fffffff, RZ, 0xc0, !PT ;  /* 0x7fffffff0fff7812 */ /* 0x000fc8000782c0ff */
[----:B------:R-:W-:-:S13]  /*08b0*/  PLOP3.LUT P0, PT, P0, P1, PT, 0x2f, 0xf2 ;  /* 0x0000000000f2781c */ /* 0x000fda0000702577 */
[----:B------:R-:W-:Y:S05]  /*08c0*/  @P0 BRA `(.L_x_17) ;  /* 0x0000000400000947 */ /* 0x000fea0003800000 */
[----:B------:R-:W-:Y:S02]  /*08d0*/  ISETP.GE.AND P0, PT, R0, RZ, PT ;  /* 0x000000ff0000720c */ /* 0x000fe40003f06270 */
[----:B------:R-:W-:-:S11]  /*08e0*/  ISETP.GE.AND P1, PT, R17, RZ, PT ;  /* 0x000000ff1100720c */ /* 0x000fd60003f26270 */
[----:B------:R-:W-:Y:S01]  /*08f0*/  @P0 IMAD.MOV.U32 R10, RZ, RZ, RZ ;  /* 0x000000ffff0a0224 */ /* 0x000fe200078e00ff */
[----:B------:R-:W-:Y:S01]  /*0900*/  @!P0 MOV R10, 0xffffffc0 ;  /* 0xffffffc0000a8802 */ /* 0x000fe20000000f00 */
[----:B------:R-:W-:Y:S01]  /*0910*/  @!P0 FFMA R2, R2, 1.84467440737095516160e+19, RZ ;  /* 0x5f80000002028823 */ /* 0x000fe200000000ff */
[----:B------:R-:W-:-:S03]  /*0920*/  @!P1 FFMA R15, R5, 1.84467440737095516160e+19, RZ ;  /* 0x5f800000050f9823 */ /* 0x000fc600000000ff */
[----:B------:R-:W-:-:S07]  /*0930*/  @!P1 VIADD R10, R10, 0x40 ;  /* 0x000000400a0a9836 */ /* 0x000fce0000000000 */
.L_x_13:
[----:B------:R-:W-:Y:S01]  /*0940*/  LEA R0, R13, 0xc0800000, 0x17 ;  /* 0xc08000000d007811 */ /* 0x000fe200078eb8ff */
[----:B------:R-:W-:Y:S01]  /*0950*/  VIADD R16, R16, 0xffffff81 ;  /* 0xffffff8110107836 */ /* 0x000fe20000000000 */
[----:B------:R-:W-:Y:S02]  /*0960*/  BSSY.RECONVERGENT B2, `(.L_x_18) ;  /* 0x0000035000027945 */ /* 0x000fe40003800200 */
[----:B------:R-:W-:Y:S01]  /*0970*/  IADD3 R17, PT, PT, -R0, R15, RZ ;  /* 0x0000000f00117210 */ /* 0x000fe20007ffe1ff */
[C---:B------:R-:W-:Y:S01]  /*0980*/  IMAD R0, R16.reuse, -0x800000, R2 ;  /* 0xff80000010007824 */ /* 0x040fe200078e0202 */
[----:B------:R-:W-:Y:S02]  /*0990*/  IADD3 R13, PT, PT, R16, 0x7f, -R13 ;  /* 0x0000007f100d7810 */ /* 0x000fe40007ffe80d */
[----:B------:R-:W0:Y:S01]  /*09a0*/  MUFU.RCP R15, R17 ;  /* 0x00000011000f7308 */ /* 0x000e220000001000 */
[----:B------:R-:W-:Y:S01]  /*09b0*/  FADD.FTZ R19, -R17, -RZ ;  /* 0x800000ff11137221 */ /* 0x000fe20000010100 */
[----:B------:R-:W-:-:S03]  /*09c0*/  IADD3 R13, PT, PT, R13, R10, RZ ;  /* 0x0000000a0d0d7210 */ /* 0x000fc60007ffe0ff */
[----:B0-----:R-:W-:-:S04]  /*09d0*/  FFMA R18, R15, R19, 1 ;  /* 0x3f8000000f127423 */ /* 0x001fc80000000013 */
[----:B------:R-:W-:-:S04]  /*09e0*/  FFMA R15, R15, R18, R15 ;  /* 0x000000120f0f7223 */ /* 0x000fc8000000000f */
[----:B------:R-:W-:-:S04]  /*09f0*/  FFMA R2, R0, R15, RZ ;  /* 0x0000000f00027223 */ /* 0x000fc800000000ff */
[----:B------:R-:W-:-:S04]  /*0a00*/  FFMA R18, R19, R2, R0 ;  /* 0x0000000213127223 */ /* 0x000fc80000000000 */
[----:B------:R-:W-:-:S04]  /*0a10*/  FFMA R18, R15, R18, R2 ;  /* 0x000000120f127223 */ /* 0x000fc80000000002 */
[----:B------:R-:W-:-:S04]  /*0a20*/  FFMA R19, R19, R18, R0 ;  /* 0x0000001213137223 */ /* 0x000fc80000000000 */
[----:B------:R-:W-:-:S05]  /*0a30*/  FFMA R0, R15, R19, R18 ;  /* 0x000000130f007223 */ /* 0x000fca0000000012 */
[----:B------:R-:W-:-:S04]  /*0a40*/  SHF.R.U32.HI R2, RZ, 0x17, R0 ;  /* 0x00000017ff027819 */ /* 0x000fc80000011600 */
[----:B------:R-:W-:-:S05]  /*0a50*/  LOP3.LUT R2, R2, 0xff, RZ, 0xc0, !PT ;  /* 0x000000ff02027812 */ /* 0x000fca00078ec0ff */
[----:B------:R-:W-:-:S05]  /*0a60*/  IMAD.IADD R16, R2, 0x1, R13 ;  /* 0x0000000102107824 */ /* 0x000fca00078e020d */
[----:B------:R-:W-:-:S04]  /*0a70*/  IADD3 R2, PT, PT, R16, -0x1, RZ ;  /* 0xffffffff10027810 */ /* 0x000fc80007ffe0ff */
[----:B------:R-:W-:-:S13]  /*0a80*/  ISETP.GE.U32.AND P0, PT, R2, 0xfe, PT ;  /* 0x000000fe0200780c */ /* 0x000fda0003f06070 */
[----:B------:R-:W-:Y:S05]  /*0a90*/  @!P0 BRA `(.L_x_19) ;  /* 0x0000000000808947 */ /* 0x000fea0003800000 */
[----:B------:R-:W-:-:S13]  /*0aa0*/  ISETP.GT.AND P0, PT, R16, 0xfe, PT ;  /* 0x000000fe1000780c */ /* 0x000fda0003f04270 */
[----:B------:R-:W-:Y:S05]  /*0ab0*/  @P0 BRA `(.L_x_20) ;  /* 0x00000000006c0947 */ /* 0x000fea0003800000 */
[----:B------:R-:W-:-:S13]  /*0ac0*/  ISETP.GE.AND P0, PT, R16, 0x1, PT ;  /* 0x000000011000780c */ /* 0x000fda0003f06270 */
[----:B------:R-:W-:Y:S05]  /*0ad0*/  @P0 BRA `(.L_x_21) ;  /* 0x0000000000740947 */ /* 0x000fea0003800000 */
[----:B------:R-:W-:Y:S02]  /*0ae0*/  ISETP.GE.AND P0, PT, R16, -0x18, PT ;  /* 0xffffffe81000780c */ /* 0x000fe40003f06270 */
[----:B------:R-:W-:-:S11]  /*0af0*/  LOP3.LUT R0, R0, 0x80000000, RZ, 0xc0, !PT ;  /* 0x8000000000007812 */ /* 0x000fd600078ec0ff */
[----:B------:R-:W-:Y:S05]  /*0b00*/  @!P0 BRA `(.L_x_21) ;  /* 0x0000000000688947 */ /* 0x000fea0003800000 */
[CCC-:B------:R-:W-:Y:S01]  /*0b10*/  FFMA.RZ R2, R15.reuse, R19.reuse, R18.reuse ;  /* 0x000000130f027223 */ /* 0x1c0fe2000000c012 */
[C---:B------:R-:W-:Y:S01]  /*0b20*/  VIADD R13, R16.reuse, 0x20 ;  /* 0x00000020100d7836 */ /* 0x040fe20000000000 */
[C---:B------:R-:W-:Y:S02]  /*0b30*/  ISETP.NE.AND P2, PT, R16.reuse, RZ, PT ;  /* 0x000000ff1000720c */ /* 0x040fe40003f45270 */
[----:B------:R-:W-:Y:S02]  /*0b40*/  ISETP.NE.AND P1, PT, R16, RZ, PT ;  /* 0x000000ff1000720c */ /* 0x000fe40003f25270 */
[----:B------:R-:W-:Y:S01]  /*0b50*/  LOP3.LUT R10, R2, 0x7fffff, RZ, 0xc0, !PT ;  /* 0x007fffff020a7812 */ /* 0x000fe200078ec0ff */
[CCC-:B------:R-:W-:Y:S01]  /*0b60*/  FFMA.RP R2, R15.reuse, R19.reuse, R18.reuse ;  /* 0x000000130f027223 */ /* 0x1c0fe20000008012 */
[----:B------:R-:W-:Y:S01]  /*0b70*/  FFMA.RM R15, R15, R19, R18 ;  /* 0x000000130f0f7223 */ /* 0x000fe20000004012 */
[----:B------:R-:W-:Y:S02]  /*0b80*/  IADD3 R16, PT, PT, -R16, RZ, RZ ;  /* 0x000000ff10107210 */ /* 0x000fe40007ffe1ff */
[----:B------:R-:W-:-:S02]  /*0b90*/  LOP3.LUT R10, R10, 0x800000, RZ, 0xfc, !PT ;  /* 0x008000000a0a7812 */ /* 0x000fc400078efcff */
[----:B------:R-:W-:Y:S02]  /*0ba0*/  FSETP.NEU.FTZ.AND P0, PT, R2, R15, PT ;  /* 0x0000000f0200720b */ /* 0x000fe40003f1d000 */
[----:B------:R-:W-:Y:S02]  /*0bb0*/  SHF.L.U32 R13, R10, R13, RZ ;  /* 0x0000000d0a0d7219 */ /* 0x000fe400000006ff */
[----:B------:R-:W-:Y:S02]  /*0bc0*/  SEL R15, R16, RZ, P2 ;  /* 0x000000ff100f7207 */ /* 0x000fe40001000000 */
[----:B------:R-:W-:Y:S02]  /*0bd0*/  ISETP.NE.AND P1, PT, R13, RZ, P1 ;  /* 0x000000ff0d00720c */ /* 0x000fe40000f25270 */
[----:B------:R-:W-:Y:S02]  /*0be0*/  SHF.R.U32.HI R15, RZ, R15, R10 ;  /* 0x0000000fff0f7219 */ /* 0x000fe4000001160a */
[----:B------:R-:W-:-:S02]  /*0bf0*/  PLOP3.LUT P0, PT, P0, P1, PT, 0xf8, 0x8f ;  /* 0x00000000008f781c */ /* 0x000fc40000703f70 */
[----:B------:R-:W-:Y:S02]  /*0c00*/  SHF.R.U32.HI R13, RZ, 0x1, R15 ;  /* 0x00000001ff0d7819 */ /* 0x000fe4000001160f */
[----:B------:R-:W-:-:S04]  /*0c10*/  SEL R2, RZ, 0x1, !P0 ;  /* 0x00000001ff027807 */ /* 0x000fc80004000000 */
[----:B------:R-:W-:-:S04]  /*0c20*/  LOP3.LUT R2, R2, 0x1, R13, 0xf8, !PT ;  /* 0x0000000102027812 */ /* 0x000fc800078ef80d */
[----:B------:R-:W-:-:S05]  /*0c30*/  LOP3.LUT R2, R2, R15, RZ, 0xc0, !PT ;  /* 0x0000000f02027212 */ /* 0x000fca00078ec0ff */
[----:B------:R-:W-:-:S05]  /*0c40*/  IMAD.IADD R13, R13, 0x1, R2 ;  /* 0x000000010d0d7824 */ /* 0x000fca00078e0202 */
[----:B------:R-:W-:Y:S01]  /*0c50*/  LOP3.LUT R0, R13, R0, RZ, 0xfc, !PT ;  /* 0x000000000d007212 */ /* 0x000fe200078efcff */
[----:B------:R-:W-:Y:S06]  /*0c60*/  BRA `(.L_x_21) ;  /* 0x0000000000107947 */ /* 0x000fec0003800000 */
.L_x_20:
[----:B------:R-:W-:-:S04]  /*0c70*/  LOP3.LUT R0, R0, 0x80000000, RZ, 0xc0, !PT ;  /* 0x8000000000007812 */ /* 0x000fc800078ec0ff */
[----:B------:R-:W-:Y:S01]  /*0c80*/  LOP3.LUT R0, R0, 0x7f800000, RZ, 0xfc, !PT ;  /* 0x7f80000000007812 */ /* 0x000fe200078efcff */
[----:B------:R-:W-:Y:S06]  /*0c90*/  BRA `(.L_x_21) ;  /* 0x0000000000047947 */ /* 0x000fec0003800000 */
.L_x_19:
[----:B------:R-:W-:-:S07]  /*0ca0*/  LEA R0, R13, R0, 0x17 ;  /* 0x000000000d007211 */ /* 0x000fce00078eb8ff */
.L_x_21:
[----:B------:R-:W-:Y:S05]  /*0cb0*/  BSYNC.RECONVERGENT B2 ;  /* 0x0000000000027941 */ /* 0x000fea0003800200 */
.L_x_18:
[----:B------:R-:W-:Y:S05]  /*0cc0*/  BRA `(.L_x_22) ;  /* 0x0000000000207947 */ /* 0x000fea0003800000 */
.L_x_17:
[----:B------:R-:W-:-:S04]  /*0cd0*/  LOP3.LUT R0, R15, 0x80000000, R2, 0x48, !PT ;  /* 0x800000000f007812 */ /* 0x000fc800078e4802 */
[----:B------:R-:W-:Y:S01]  /*0ce0*/  LOP3.LUT R0, R0, 0x7f800000, RZ, 0xfc, !PT ;  /* 0x7f80000000007812 */ /* 0x000fe200078efcff */
[----:B------:R-:W-:Y:S06]  /*0cf0*/  BRA `(.L_x_22) ;  /* 0x0000000000147947 */ /* 0x000fec0003800000 */
.L_x_16:
[----:B------:R-:W-:Y:S01]  /*0d00*/  LOP3.LUT R0, R15, 0x80000000, R2, 0x48, !PT ;  /* 0x800000000f007812 */ /* 0x000fe200078e4802 */
[----:B------:R-:W-:Y:S06]  /*0d10*/  BRA `(.L_x_22) ;  /* 0x00000000000c7947 */ /* 0x000fec0003800000 */
.L_x_15:
[----:B------:R-:W0:Y:S01]  /*0d20*/  MUFU.RSQ R0, -QNAN ;  /* 0xffc0000000007908 */ /* 0x000e220000001400 */
[----:B------:R-:W-:Y:S05]  /*0d30*/  BRA `(.L_x_22) ;  /* 0x0000000000047947 */ /* 0x000fea0003800000 */
.L_x_14:
[----:B------:R-:W-:-:S07]  /*0d40*/  FADD.FTZ R0, R2, R5 ;  /* 0x0000000502007221 */ /* 0x000fce0000010000 */
.L_x_22:
[----:B------:R-:W-:Y:S05]  /*0d50*/  BSYNC.RECONVERGENT B1 ;  /* 0x0000000000017941 */ /* 0x000fea0003800200 */
.L_x_12:
[----:B------:R-:W-:Y:S02]  /*0d60*/  HFMA2 R17, -RZ, RZ, 0, 0 ;  /* 0x00000000ff117431 */ /* 0x000fe400000001ff */
[----:B------:R-:W-:-:S04]  /*0d70*/  IMAD.MOV.U32 R16, RZ, RZ, R4 ;  /* 0x000000ffff107224 */ /* 0x000fc800078e0004 */
[----:B0-----:R-:W-:Y:S05]  /*0d80*/  RET.REL.NODEC R16 `(normalize) ;  /* 0xfffffff0109c7950 */ /* 0x001fea0003c3ffff */
.L_x_23:
[----:B------:R-:W-:-:S00]  /*0d90*/  BRA `(.L_x_23) ;  /* 0xfffffffc00fc7947 */ /* 0x000fc0000383ffff */
[----:B------:R-:W-:-:S00]  /*0da0*/  NOP ;  /* 0x0000000000007918 */ /* 0x000fc00000000000 */
        /* <DEDUP_REMOVED lines=13> */
.L_x_25:


//--------------------- .nv.shared.reserved.0     --------------------------
	.section	.nv.shared.reserved.0,"aw",@nobits
	.weak		__nv_reservedSMEM_offset_0_alias
	.size		__nv_reservedSMEM_offset_0_alias, 0, 64
	.other		__nv_reservedSMEM_offset_0_alias,@"STO_CUDA_RESERVED_SHARED STV_DEFAULT"
__nv_reservedSMEM_offset_0_alias:
	.zero		0
	.zero		64


//--------------------- .nv.constant0.normalize   --------------------------
	.section	.nv.constant0.normalize,"a",@progbits
	.sectionflags	@""
	.align	4
.nv.constant0.normalize:
	.zero		912


//--------------------- SYMBOLS --------------------------

	.type		.nv.reservedSmem.offset0,@object
	.size		.nv.reservedSmem.offset0,0x4
